//
// Generated by NVIDIA NVVM Compiler
//
// Compiler Build ID: CL-36424714
// Cuda compilation tools, release 13.0, V13.0.88
// Based on NVVM 20.0.0
//

.version 9.0
.target sm_100
.address_size 64

	// .globl	_Z22fused_diffusion_kernelPfPKfi

.visible .entry _Z22fused_diffusion_kernelPfPKfi(
	.param .u64 .ptr .align 1 _Z22fused_diffusion_kernelPfPKfi_param_0,
	.param .u64 .ptr .align 1 _Z22fused_diffusion_kernelPfPKfi_param_1,
	.param .u32 _Z22fused_diffusion_kernelPfPKfi_param_2
)
{
	.reg .pred 	%p<2>;
	.reg .b32 	%r<6>;
	.reg .b32 	%f<4>;
	.reg .b64 	%rd<8>;

	ld.param.u64 	%rd1, [_Z22fused_diffusion_kernelPfPKfi_param_0];
	ld.param.u64 	%rd2, [_Z22fused_diffusion_kernelPfPKfi_param_1];
	ld.param.u32 	%r2, [_Z22fused_diffusion_kernelPfPKfi_param_2];
	mov.u32 	%r3, %ctaid.x;
	mov.u32 	%r4, %ntid.x;
	mov.u32 	%r5, %tid.x;
	mad.lo.s32 	%r1, %r3, %r4, %r5;
	setp.ge.s32 	%p1, %r1, %r2;
	@%p1 bra 	$L__BB0_2;
	cvta.to.global.u64 	%rd3, %rd1;
	cvta.to.global.u64 	%rd4, %rd2;
	mul.wide.s32 	%rd5, %r1, 4;
	add.s64 	%rd6, %rd3, %rd5;
	ld.global.f32 	%f1, [%rd6];
	add.s64 	%rd7, %rd4, %rd5;
	ld.global.nc.f32 	%f2, [%rd7];
	fma.rn.f32 	%f3, %f1, 0f3F866666, %f2;
	st.global.f32 	[%rd6], %f3;
$L__BB0_2:
	ret;

}


// ===== COMPILED SASS (sm_100) =====

	.target	sm_100

	.elftype	@"ET_EXEC"


//--------------------- .note.nv.tkinfo           --------------------------
	.section	.note.nv.tkinfo,"",@"SHT_NOTE"
	.sectionflags	@"SHF_NOTE_NV_TKINFO"
	.tkinfo
        /*0018*/ 	.word	0x00000002
        /*0030*/ 	.string	""
        /*0030*/ 	.string	"ptxas"
        /*0030*/ 	.string	"Cuda compilation tools, release 13.0, V13.0.88"
        /*0030*/ 	.string	"Build cuda_13.0.r13.0/compiler.36424714_0"
        /*0030*/ 	.string	"-arch sm_100 -m 64 "



//--------------------- .note.nv.cuinfo           --------------------------
	.section	.note.nv.cuinfo,"",@"SHT_NOTE"
	.sectionflags	@"SHF_NOTE_NV_CUINFO"
        /*0018*/ 	.short	0x0002
        /*001a*/ 	.short	0x0064
        /*001c*/ 	.short	0x0082
	.zero		2


//--------------------- .nv.info                  --------------------------
	.section	.nv.info,"",@"SHT_CUDA_INFO"
	.align	4


	//----- nvinfo : EIATTR_REGCOUNT
	.align		4
        /*0000*/ 	.byte	0x04, 0x2f
        /*0002*/ 	.short	(.L_1 - .L_0)
	.align		4
.L_0:
        /*0004*/ 	.word	index@(_Z22fused_diffusion_kernelPfPKfi)
        /*0008*/ 	.word	0x0000000a


	//----- nvinfo : EIATTR_FRAME_SIZE
	.align		4
.L_1:
        /*000c*/ 	.byte	0x04, 0x11
        /*000e*/ 	.short	(.L_3 - .L_2)
	.align		4
.L_2:
        /*0010*/ 	.word	index@(_Z22fused_diffusion_kernelPfPKfi)
        /*0014*/ 	.word	0x00000000


	//----- nvinfo : EIATTR_MIN_STACK_SIZE
	.align		4
.L_3:
        /*0018*/ 	.byte	0x04, 0x12
        /*001a*/ 	.short	(.L_5 - .L_4)
	.align		4
.L_4:
        /*001c*/ 	.word	index@(_Z22fused_diffusion_kernelPfPKfi)
        /*0020*/ 	.word	0x00000000
.L_5:


//--------------------- .nv.compat                --------------------------
	.section	.nv.compat,"",@"SHT_CUDA_COMPAT_INFO"
	.align	4
        /*0000*/ 	.byte	0x02, 0x09, 0x00, 0x00, 0x02, 0x02, 0x01, 0x00, 0x02, 0x05, 0x05, 0x00, 0x03, 0x07, 0x01, 0x01
        /*0010*/ 	.byte	0x02, 0x03, 0x00, 0x00, 0x02, 0x06, 0x01, 0x00, 0x04, 0x0b, 0x08, 0x00, 0x09, 0x00, 0x00, 0x00
        /*0020*/ 	.byte	0x00, 0x00, 0x00, 0x00


//--------------------- .nv.info._Z22fused_diffusion_kernelPfPKfi --------------------------
	.section	.nv.info._Z22fused_diffusion_kernelPfPKfi,"",@"SHT_CUDA_INFO"
	.sectionflags	@""
	.align	4


	//----- nvinfo : EIATTR_CUDA_API_VERSION
	.align		4
        /*0000*/ 	.byte	0x04, 0x37
        /*0002*/ 	.short	(.L_7 - .L_6)
.L_6:
        /*0004*/ 	.word	0x00000082


	//----- nvinfo : EIATTR_KPARAM_INFO
	.align		4
.L_7:
        /*0008*/ 	.byte	0x04, 0x17
        /*000a*/ 	.short	(.L_9 - .L_8)
.L_8:
        /*000c*/ 	.word	0x00000000
        /*0010*/ 	.short	0x0002
        /*0012*/ 	.short	0x0010
        /*0014*/ 	.byte	0x00, 0xf0, 0x11, 0x00


	//----- nvinfo : EIATTR_KPARAM_INFO
	.align		4
.L_9:
        /*0018*/ 	.byte	0x04, 0x17
        /*001a*/ 	.short	(.L_11 - .L_10)
.L_10:
        /*001c*/ 	.word	0x00000000
        /*0020*/ 	.short	0x0001
        /*0022*/ 	.short	0x0008
        /*0024*/ 	.byte	0x00, 0xf5, 0x21, 0x00


	//----- nvinfo : EIATTR_KPARAM_INFO
	.align		4
.L_11:
        /*0028*/ 	.byte	0x04, 0x17
        /*002a*/ 	.short	(.L_13 - .L_12)
.L_12:
        /*002c*/ 	.word	0x00000000
        /*0030*/ 	.short	0x0000
        /*0032*/ 	.short	0x0000
        /*0034*/ 	.byte	0x00, 0xf5, 0x21, 0x00


	//----- nvinfo : EIATTR_SPARSE_MMA_MASK
	.align		4
.L_13:
        /*0038*/ 	.byte	0x03, 0x50
        /*003a*/ 	.short	0x0000


	//----- nvinfo : EIATTR_MAXREG_COUNT
	.align		4
        /*003c*/ 	.byte	0x03, 0x1b
        /*003e*/ 	.short	0x00ff


	//----- nvinfo : EIATTR_MERCURY_ISA_VERSION
	.align		4
        /*0040*/ 	.byte	0x03, 0x5f
        /*0042*/ 	.short	0x0101


	//----- nvinfo : EIATTR_VRC_CTA_INIT_COUNT
	.align		4
        /*0044*/ 	.byte	0x02, 0x4a
	.zero		1
	.zero		1


	//----- nvinfo : EIATTR_EXIT_INSTR_OFFSETS
	.align		4
        /*0048*/ 	.byte	0x04, 0x1c
        /*004a*/ 	.short	(.L_15 - .L_14)


	//   ....[0]....
.L_14:
        /*004c*/ 	.word	0x00000070


	//   ....[1]....
        /*0050*/ 	.word	0x00000110


	//----- nvinfo : EIATTR_CBANK_PARAM_SIZE
	.align		4
.L_15:
        /*0054*/ 	.byte	0x03, 0x19
        /*0056*/ 	.short	0x0014


	//----- nvinfo : EIATTR_PARAM_CBANK
	.align		4
        /*0058*/ 	.byte	0x04, 0x0a
        /*005a*/ 	.short	(.L_17 - .L_16)
	.align		4
.L_16:
        /*005c*/ 	.word	index@(.nv.constant0._Z22fused_diffusion_kernelPfPKfi)
        /*0060*/ 	.short	0x0380
        /*0062*/ 	.short	0x0014


	//----- nvinfo : EIATTR_SW_WAR
	.align		4
.L_17:
        /*0064*/ 	.byte	0x04, 0x36
        /*0066*/ 	.short	(.L_19 - .L_18)
.L_18:
        /*0068*/ 	.word	0x00000008
.L_19:


//--------------------- .nv.callgraph             --------------------------
	.section	.nv.callgraph,"",@"SHT_CUDA_CALLGRAPH"
	.align	4
	.sectionentsize	8
	.align		4
        /*0000*/ 	.word	0x00000000
	.align		4
        /*0004*/ 	.word	0xffffffff
	.align		4
        /*0008*/ 	.word	0x00000000
	.align		4
        /*000c*/ 	.word	0xfffffffe
	.align		4
        /*0010*/ 	.word	0x00000000
	.align		4
        /*0014*/ 	.word	0xfffffffd
	.align		4
        /*0018*/ 	.word	0x00000000
	.align		4
        /*001c*/ 	.word	0xfffffffc


//--------------------- .text._Z22fused_diffusion_kernelPfPKfi --------------------------
	.section	.text._Z22fused_diffusion_kernelPfPKfi,"ax",@progbits
	.align	128
        .global         _Z22fused_diffusion_kernelPfPKfi
        .type           _Z22fused_diffusion_kernelPfPKfi,@function
        .size           _Z22fused_diffusion_kernelPfPKfi,(.L_x_1 - _Z22fused_diffusion_kernelPfPKfi)
        .other          _Z22fused_diffusion_kernelPfPKfi,@"STO_CUDA_ENTRY STV_DEFAULT"
_Z22fused_diffusion_kernelPfPKfi:
.text._Z22fused_diffusion_kernelPfPKfi:
[----:B------:R-:W-:Y:S01]  /*0000*/  LDC R1, c[0x0][0x37c] ;  /* 0x0000df00ff017b82 */ /* 0x000fe20000000800 */
[----:B------:R-:W0:Y:S07]  /*0010*/  S2R R0, SR_TID.X ;  /* 0x0000000000007919 */ /* 0x000e2e0000002100 */
[----:B------:R-:W0:Y:S01]  /*0020*/  S2UR UR4, SR_CTAID.X ;  /* 0x00000000000479c3 */ /* 0x000e220000002500 */
[----:B------:R-:W1:Y:S07]  /*0030*/  LDCU UR5, c[0x0][0x390] ;  /* 0x00007200ff0577ac */ /* 0x000e6e0008000800 */
[----:B------:R-:W0:Y:S02]  /*0040*/  LDC R7, c[0x0][0x360] ;  /* 0x0000d800ff077b82 */ /* 0x000e240000000800 */
[----:B0-----:R-:W-:-:S05]  /*0050*/  IMAD R7, R7, UR4, R0 ;  /* 0x0000000407077c24 */ /* 0x001fca000f8e0200 */
[----:B-1----:R-:W-:-:S13]  /*0060*/  ISETP.GE.AND P0, PT, R7, UR5, PT ;  /* 0x0000000507007c0c */ /* 0x002fda000bf06270 */
[----:B------:R-:W-:Y:S05]  /*0070*/  @P0 EXIT ;  /* 0x000000000000094d */ /* 0x000fea0003800000 */
[----:B------:R-:W0:Y:S01]  /*0080*/  LDC.64 R4, c[0x0][0x388] ;  /* 0x0000e200ff047b82 */ /* 0x000e220000000a00 */
[----:B------:R-:W1:Y:S07]  /*0090*/  LDCU.64 UR4, c[0x0][0x358] ;  /* 0x00006b00ff0477ac */ /* 0x000e6e0008000a00 */
[----:B------:R-:W2:Y:S01]  /*00a0*/  LDC.64 R2, c[0x0][0x380] ;  /* 0x0000e000ff027b82 */ /* 0x000ea20000000a00 */
[----:B0-----:R-:W-:-:S06]  /*00b0*/  IMAD.WIDE R4, R7, 0x4, R4 ;  /* 0x0000000407047825 */ /* 0x001fcc00078e0204 */
[----:B-1----:R-:W3:Y:S01]  /*00c0*/  LDG.E.CONSTANT R5, desc[UR4][R4.64] ;  /* 0x0000000404057981 */ /* 0x002ee2000c1e9900 */
[----:B--2---:R-:W-:-:S05]  /*00d0*/  IMAD.WIDE R2, R7, 0x4, R2 ;  /* 0x0000000407027825 */ /* 0x004fca00078e0202 */
[----:B------:R-:W3:Y:S02]  /*00e0*/  LDG.E R0, desc[UR4][R2.64] ;  /* 0x0000000402007981 */ /* 0x000ee4000c1e1900 */
[----:B---3--:R-:W-:-:S05]  /*00f0*/  FFMA R7, R0, 1.0499999523162841797, R5 ;  /* 0x3f86666600077823 */ /* 0x008fca0000000005 */
[----:B------:R-:W-:Y:S01]  /*0100*/  STG.E desc[UR4][R2.64], R7 ;  /* 0x0000000702007986 */ /* 0x000fe2000c101904 */
[----:B------:R-:W-:Y:S05]  /*0110*/  EXIT ;  /* 0x000000000000794d */ /* 0x000fea0003800000 */
.L_x_0:
[----:B------:R-:W-:-:S00]  /*0120*/  BRA `(.L_x_0) ;  /* 0xfffffffc00fc7947 */ /* 0x000fc0000383ffff */
[----:B------:R-:W-:-:S00]  /*0130*/  NOP ;  /* 0x0000000000007918 */ /* 0x000fc00000000000 */
        /* <DEDUP_REMOVED lines=12> */
.L_x_1:


//--------------------- .nv.shared.reserved.0     --------------------------
	.section	.nv.shared.reserved.0,"aw",@nobits
	.weak		__nv_reservedSMEM_offset_0_alias
	.size		__nv_reservedSMEM_offset_0_alias, 0, 64
	.other		__nv_reservedSMEM_offset_0_alias,@"STO_CUDA_RESERVED_SHARED STV_DEFAULT"
__nv_reservedSMEM_offset_0_alias:
	.zero		0
	.zero		64


//--------------------- .nv.constant0._Z22fused_diffusion_kernelPfPKfi --------------------------
	.section	.nv.constant0._Z22fused_diffusion_kernelPfPKfi,"a",@progbits
	.sectionflags	@""
	.align	4
.nv.constant0._Z22fused_diffusion_kernelPfPKfi:
	.zero		916


//--------------------- SYMBOLS --------------------------

	.type		.nv.reservedSmem.offset0,@object
	.size		.nv.reservedSmem.offset0,0x4
